//
// Generated by NVIDIA NVVM Compiler
//
// Compiler Build ID: CL-36424714
// Cuda compilation tools, release 13.0, V13.0.88
// Based on NVVM 20.0.0
//

.version 9.0
.target sm_100
.address_size 64

	// .globl	_Z10dotProductPiS_S_i
// _ZZ10dotProdSumPiS_iE7sh_data has been demoted

.visible .entry _Z10dotProductPiS_S_i(
	.param .u64 .ptr .align 1 _Z10dotProductPiS_S_i_param_0,
	.param .u64 .ptr .align 1 _Z10dotProductPiS_S_i_param_1,
	.param .u64 .ptr .align 1 _Z10dotProductPiS_S_i_param_2,
	.param .u32 _Z10dotProductPiS_S_i_param_3
)
{
	.reg .b32 	%r<8>;
	.reg .b64 	%rd<11>;

	ld.param.u64 	%rd1, [_Z10dotProductPiS_S_i_param_0];
	ld.param.u64 	%rd2, [_Z10dotProductPiS_S_i_param_1];
	ld.param.u64 	%rd3, [_Z10dotProductPiS_S_i_param_2];
	cvta.to.global.u64 	%rd4, %rd3;
	cvta.to.global.u64 	%rd5, %rd2;
	cvta.to.global.u64 	%rd6, %rd1;
	mov.u32 	%r1, %tid.x;
	mov.u32 	%r2, %ntid.x;
	mov.u32 	%r3, %ctaid.x;
	mad.lo.s32 	%r4, %r2, %r3, %r1;
	mul.wide.s32 	%rd7, %r4, 4;
	add.s64 	%rd8, %rd6, %rd7;
	ld.global.u32 	%r5, [%rd8];
	add.s64 	%rd9, %rd5, %rd7;
	ld.global.u32 	%r6, [%rd9];
	mul.lo.s32 	%r7, %r6, %r5;
	add.s64 	%rd10, %rd4, %rd7;
	st.global.u32 	[%rd10], %r7;
	ret;

}
	// .globl	_Z10dotProdSumPiS_i
.visible .entry _Z10dotProdSumPiS_i(
	.param .u64 .ptr .align 1 _Z10dotProdSumPiS_i_param_0,
	.param .u64 .ptr .align 1 _Z10dotProdSumPiS_i_param_1,
	.param .u32 _Z10dotProdSumPiS_i_param_2
)
{
	.reg .pred 	%p<9>;
	.reg .b32 	%r<20>;
	.reg .b64 	%rd<9>;
	// demoted variable
	.shared .align 4 .b8 _ZZ10dotProdSumPiS_iE7sh_data[4096];
	ld.param.u64 	%rd1, [_Z10dotProdSumPiS_i_param_0];
	ld.param.u64 	%rd2, [_Z10dotProdSumPiS_i_param_1];
	ld.param.u32 	%r7, [_Z10dotProdSumPiS_i_param_2];
	mov.u32 	%r1, %tid.x;
	mov.u32 	%r2, %ctaid.x;
	mov.u32 	%r8, %ntid.x;
	mad.lo.s32 	%r3, %r8, %r2, %r1;
	setp.ge.s32 	%p1, %r3, %r7;
	shl.b32 	%r9, %r1, 2;
	mov.u32 	%r10, _ZZ10dotProdSumPiS_iE7sh_data;
	add.s32 	%r4, %r10, %r9;
	@%p1 bra 	$L__BB1_2;
	cvta.to.global.u64 	%rd3, %rd1;
	mul.wide.s32 	%rd4, %r3, 4;
	add.s64 	%rd5, %rd3, %rd4;
	ld.global.u32 	%r11, [%rd5];
	st.shared.u32 	[%r4], %r11;
$L__BB1_2:
	bar.sync 	0;
	setp.lt.u32 	%p2, %r2, 2;
	@%p2 bra 	$L__BB1_9;
	mov.u32 	%r19, %r2;
$L__BB1_4:
	setp.ge.s32 	%p3, %r3, %r7;
	shr.u32 	%r6, %r19, 1;
	add.s32 	%r12, %r6, %r3;
	setp.ge.u32 	%p4, %r12, %r7;
	or.pred  	%p5, %p3, %p4;
	@%p5 bra 	$L__BB1_8;
	bar.sync 	0;
	setp.ge.u32 	%p6, %r1, %r6;
	@%p6 bra 	$L__BB1_7;
	shl.b32 	%r13, %r6, 2;
	add.s32 	%r14, %r4, %r13;
	ld.shared.u32 	%r15, [%r14];
	ld.shared.u32 	%r16, [%r4];
	add.s32 	%r17, %r16, %r15;
	st.shared.u32 	[%r4], %r17;
$L__BB1_7:
	bar.sync 	0;
$L__BB1_8:
	setp.gt.u32 	%p7, %r19, 3;
	mov.u32 	%r19, %r6;
	@%p7 bra 	$L__BB1_4;
$L__BB1_9:
	setp.ne.s32 	%p8, %r1, 0;
	@%p8 bra 	$L__BB1_11;
	ld.shared.u32 	%r18, [_ZZ10dotProdSumPiS_iE7sh_data];
	cvta.to.global.u64 	%rd6, %rd2;
	mul.wide.u32 	%rd7, %r2, 4;
	add.s64 	%rd8, %rd6, %rd7;
	st.global.u32 	[%rd8], %r18;
$L__BB1_11:
	ret;

}


// ===== COMPILED SASS (sm_100) =====

	.target	sm_100

	.elftype	@"ET_EXEC"


//--------------------- .note.nv.tkinfo           --------------------------
	.section	.note.nv.tkinfo,"",@"SHT_NOTE"
	.sectionflags	@"SHF_NOTE_NV_TKINFO"
	.tkinfo
        /*0018*/ 	.word	0x00000002
        /*0030*/ 	.string	""
        /*0030*/ 	.string	"ptxas"
        /*0030*/ 	.string	"Cuda compilation tools, release 13.0, V13.0.88"
        /*0030*/ 	.string	"Build cuda_13.0.r13.0/compiler.36424714_0"
        /*0030*/ 	.string	"-arch sm_100 -m 64 "



//--------------------- .note.nv.cuinfo           --------------------------
	.section	.note.nv.cuinfo,"",@"SHT_NOTE"
	.sectionflags	@"SHF_NOTE_NV_CUINFO"
        /*0018*/ 	.short	0x0002
        /*001a*/ 	.short	0x0064
        /*001c*/ 	.short	0x0082
	.zero		2


//--------------------- .nv.info                  --------------------------
	.section	.nv.info,"",@"SHT_CUDA_INFO"
	.align	4


	//----- nvinfo : EIATTR_REGCOUNT
	.align		4
        /*0000*/ 	.byte	0x04, 0x2f
        /*0002*/ 	.short	(.L_1 - .L_0)
	.align		4
.L_0:
        /*0004*/ 	.word	index@(_Z10dotProductPiS_S_i)
        /*0008*/ 	.word	0x0000000c


	//----- nvinfo : EIATTR_FRAME_SIZE
	.align		4
.L_1:
        /*000c*/ 	.byte	0x04, 0x11
        /*000e*/ 	.short	(.L_3 - .L_2)
	.align		4
.L_2:
        /*0010*/ 	.word	index@(_Z10dotProductPiS_S_i)
        /*0014*/ 	.word	0x00000000


	//----- nvinfo : EIATTR_REGCOUNT
	.align		4
.L_3:
        /*0018*/ 	.byte	0x04, 0x2f
        /*001a*/ 	.short	(.L_5 - .L_4)
	.align		4
.L_4:
        /*001c*/ 	.word	index@(_Z10dotProdSumPiS_i)
        /*0020*/ 	.word	0x0000000c


	//----- nvinfo : EIATTR_FRAME_SIZE
	.align		4
.L_5:
        /*0024*/ 	.byte	0x04, 0x11
        /*0026*/ 	.short	(.L_7 - .L_6)
	.align		4
.L_6:
        /*0028*/ 	.word	index@(_Z10dotProdSumPiS_i)
        /*002c*/ 	.word	0x00000000


	//----- nvinfo : EIATTR_MIN_STACK_SIZE
	.align		4
.L_7:
        /*0030*/ 	.byte	0x04, 0x12
        /*0032*/ 	.short	(.L_9 - .L_8)
	.align		4
.L_8:
        /*0034*/ 	.word	index@(_Z10dotProdSumPiS_i)
        /*0038*/ 	.word	0x00000000


	//----- nvinfo : EIATTR_MIN_STACK_SIZE
	.align		4
.L_9:
        /*003c*/ 	.byte	0x04, 0x12
        /*003e*/ 	.short	(.L_11 - .L_10)
	.align		4
.L_10:
        /*0040*/ 	.word	index@(_Z10dotProductPiS_S_i)
        /*0044*/ 	.word	0x00000000
.L_11:


//--------------------- .nv.compat                --------------------------
	.section	.nv.compat,"",@"SHT_CUDA_COMPAT_INFO"
	.align	4
        /*0000*/ 	.byte	0x02, 0x09, 0x00, 0x00, 0x02, 0x02, 0x01, 0x00, 0x02, 0x05, 0x05, 0x00, 0x03, 0x07, 0x01, 0x01
        /*0010*/ 	.byte	0x02, 0x03, 0x00, 0x00, 0x02, 0x06, 0x01, 0x00, 0x04, 0x0b, 0x08, 0x00, 0x09, 0x00, 0x00, 0x00
        /*0020*/ 	.byte	0x00, 0x00, 0x00, 0x00


//--------------------- .nv.info._Z10dotProdSumPiS_i --------------------------
	.section	.nv.info._Z10dotProdSumPiS_i,"",@"SHT_CUDA_INFO"
	.sectionflags	@""
	.align	4


	//----- nvinfo : EIATTR_CUDA_API_VERSION
	.align		4
        /*0000*/ 	.byte	0x04, 0x37
        /*0002*/ 	.short	(.L_13 - .L_12)
.L_12:
        /*0004*/ 	.word	0x00000082


	//----- nvinfo : EIATTR_KPARAM_INFO
	.align		4
.L_13:
        /*0008*/ 	.byte	0x04, 0x17
        /*000a*/ 	.short	(.L_15 - .L_14)
.L_14:
        /*000c*/ 	.word	0x00000000
        /*0010*/ 	.short	0x0002
        /*0012*/ 	.short	0x0010
        /*0014*/ 	.byte	0x00, 0xf0, 0x11, 0x00


	//----- nvinfo : EIATTR_KPARAM_INFO
	.align		4
.L_15:
        /*0018*/ 	.byte	0x04, 0x17
        /*001a*/ 	.short	(.L_17 - .L_16)
.L_16:
        /*001c*/ 	.word	0x00000000
        /*0020*/ 	.short	0x0001
        /*0022*/ 	.short	0x0008
        /*0024*/ 	.byte	0x00, 0xf5, 0x21, 0x00


	//----- nvinfo : EIATTR_KPARAM_INFO
	.align		4
.L_17:
        /*0028*/ 	.byte	0x04, 0x17
        /*002a*/ 	.short	(.L_19 - .L_18)
.L_18:
        /*002c*/ 	.word	0x00000000
        /*0030*/ 	.short	0x0000
        /*0032*/ 	.short	0x0000
        /*0034*/ 	.byte	0x00, 0xf5, 0x21, 0x00


	//----- nvinfo : EIATTR_SPARSE_MMA_MASK
	.align		4
.L_19:
        /*0038*/ 	.byte	0x03, 0x50
        /*003a*/ 	.short	0x0000


	//----- nvinfo : EIATTR_MAXREG_COUNT
	.align		4
        /*003c*/ 	.byte	0x03, 0x1b
        /*003e*/ 	.short	0x00ff


	//----- nvinfo : EIATTR_NUM_BARRIERS
	.align		4
        /*0040*/ 	.byte	0x02, 0x4c
        /*0042*/ 	.byte	0x01
	.zero		1


	//----- nvinfo : EIATTR_MERCURY_ISA_VERSION
	.align		4
        /*0044*/ 	.byte	0x03, 0x5f
        /*0046*/ 	.short	0x0101


	//----- nvinfo : EIATTR_VRC_CTA_INIT_COUNT
	.align		4
        /*0048*/ 	.byte	0x02, 0x4a
	.zero		1
	.zero		1


	//----- nvinfo : EIATTR_EXIT_INSTR_OFFSETS
	.align		4
        /*004c*/ 	.byte	0x04, 0x1c
        /*004e*/ 	.short	(.L_21 - .L_20)


	//   ....[0]....
.L_20:
        /*0050*/ 	.word	0x00000290


	//   ....[1]....
        /*0054*/ 	.word	0x00000310


	//----- nvinfo : EIATTR_CRS_STACK_SIZE
	.align		4
.L_21:
        /*0058*/ 	.byte	0x04, 0x1e
        /*005a*/ 	.short	(.L_23 - .L_22)
.L_22:
        /*005c*/ 	.word	0x00000000


	//----- nvinfo : EIATTR_CBANK_PARAM_SIZE
	.align		4
.L_23:
        /*0060*/ 	.byte	0x03, 0x19
        /*0062*/ 	.short	0x0014


	//----- nvinfo : EIATTR_PARAM_CBANK
	.align		4
        /*0064*/ 	.byte	0x04, 0x0a
        /*0066*/ 	.short	(.L_25 - .L_24)
	.align		4
.L_24:
        /*0068*/ 	.word	index@(.nv.constant0._Z10dotProdSumPiS_i)
        /*006c*/ 	.short	0x0380
        /*006e*/ 	.short	0x0014


	//----- nvinfo : EIATTR_SW_WAR
	.align		4
.L_25:
        /*0070*/ 	.byte	0x04, 0x36
        /*0072*/ 	.short	(.L_27 - .L_26)
.L_26:
        /*0074*/ 	.word	0x00000008
.L_27:


//--------------------- .nv.info._Z10dotProductPiS_S_i --------------------------
	.section	.nv.info._Z10dotProductPiS_S_i,"",@"SHT_CUDA_INFO"
	.sectionflags	@""
	.align	4


	//----- nvinfo : EIATTR_CUDA_API_VERSION
	.align		4
        /*0000*/ 	.byte	0x04, 0x37
        /*0002*/ 	.short	(.L_29 - .L_28)
.L_28:
        /*0004*/ 	.word	0x00000082


	//----- nvinfo : EIATTR_KPARAM_INFO
	.align		4
.L_29:
        /*0008*/ 	.byte	0x04, 0x17
        /*000a*/ 	.short	(.L_31 - .L_30)
.L_30:
        /*000c*/ 	.word	0x00000000
        /*0010*/ 	.short	0x0003
        /*0012*/ 	.short	0x0018
        /*0014*/ 	.byte	0x00, 0xf0, 0x11, 0x00


	//----- nvinfo : EIATTR_KPARAM_INFO
	.align		4
.L_31:
        /*0018*/ 	.byte	0x04, 0x17
        /*001a*/ 	.short	(.L_33 - .L_32)
.L_32:
        /*001c*/ 	.word	0x00000000
        /*0020*/ 	.short	0x0002
        /*0022*/ 	.short	0x0010
        /*0024*/ 	.byte	0x00, 0xf5, 0x21, 0x00


	//----- nvinfo : EIATTR_KPARAM_INFO
	.align		4
.L_33:
        /*0028*/ 	.byte	0x04, 0x17
        /*002a*/ 	.short	(.L_35 - .L_34)
.L_34:
        /*002c*/ 	.word	0x00000000
        /*0030*/ 	.short	0x0001
        /*0032*/ 	.short	0x0008
        /*0034*/ 	.byte	0x00, 0xf5, 0x21, 0x00


	//----- nvinfo : EIATTR_KPARAM_INFO
	.align		4
.L_35:
        /*0038*/ 	.byte	0x04, 0x17
        /*003a*/ 	.short	(.L_37 - .L_36)
.L_36:
        /*003c*/ 	.word	0x00000000
        /*0040*/ 	.short	0x0000
        /*0042*/ 	.short	0x0000
        /*0044*/ 	.byte	0x00, 0xf5, 0x21, 0x00


	//----- nvinfo : EIATTR_SPARSE_MMA_MASK
	.align		4
.L_37:
        /*0048*/ 	.byte	0x03, 0x50
        /*004a*/ 	.short	0x0000


	//----- nvinfo : EIATTR_MAXREG_COUNT
	.align		4
        /*004c*/ 	.byte	0x03, 0x1b
        /*004e*/ 	.short	0x00ff


	//----- nvinfo : EIATTR_MERCURY_ISA_VERSION
	.align		4
        /*0050*/ 	.byte	0x03, 0x5f
        /*0052*/ 	.short	0x0101


	//----- nvinfo : EIATTR_VRC_CTA_INIT_COUNT
	.align		4
        /*0054*/ 	.byte	0x02, 0x4a
	.zero		1
	.zero		1


	//----- nvinfo : EIATTR_EXIT_INSTR_OFFSETS
	.align		4
        /*0058*/ 	.byte	0x04, 0x1c
        /*005a*/ 	.short	(.L_39 - .L_38)


	//   ....[0]....
.L_38:
        /*005c*/ 	.word	0x00000100


	//----- nvinfo : EIATTR_CBANK_PARAM_SIZE
	.align		4
.L_39:
        /*0060*/ 	.byte	0x03, 0x19
        /*0062*/ 	.short	0x001c


	//----- nvinfo : EIATTR_PARAM_CBANK
	.align		4
        /*0064*/ 	.byte	0x04, 0x0a
        /*0066*/ 	.short	(.L_41 - .L_40)
	.align		4
.L_40:
        /*0068*/ 	.word	index@(.nv.constant0._Z10dotProductPiS_S_i)
        /*006c*/ 	.short	0x0380
        /*006e*/ 	.short	0x001c


	//----- nvinfo : EIATTR_SW_WAR
	.align		4
.L_41:
        /*0070*/ 	.byte	0x04, 0x36
        /*0072*/ 	.short	(.L_43 - .L_42)
.L_42:
        /*0074*/ 	.word	0x00000008
.L_43:


//--------------------- .nv.callgraph             --------------------------
	.section	.nv.callgraph,"",@"SHT_CUDA_CALLGRAPH"
	.align	4
	.sectionentsize	8
	.align		4
        /*0000*/ 	.word	0x00000000
	.align		4
        /*0004*/ 	.word	0xffffffff
	.align		4
        /*0008*/ 	.word	0x00000000
	.align		4
        /*000c*/ 	.word	0xfffffffe
	.align		4
        /*0010*/ 	.word	0x00000000
	.align		4
        /*0014*/ 	.word	0xfffffffd
	.align		4
        /*0018*/ 	.word	0x00000000
	.align		4
        /*001c*/ 	.word	0xfffffffc


//--------------------- .text._Z10dotProdSumPiS_i --------------------------
	.section	.text._Z10dotProdSumPiS_i,"ax",@progbits
	.align	128
        .global         _Z10dotProdSumPiS_i
        .type           _Z10dotProdSumPiS_i,@function
        .size           _Z10dotProdSumPiS_i,(.L_x_5 - _Z10dotProdSumPiS_i)
        .other          _Z10dotProdSumPiS_i,@"STO_CUDA_ENTRY STV_DEFAULT"
_Z10dotProdSumPiS_i:
.text._Z10dotProdSumPiS_i:
[----:B------:R-:W-:Y:S01]  /*0000*/  LDC R1, c[0x0][0x37c] ;  /* 0x0000df00ff017b82 */ /* 0x000fe20000000800 */
[----:B------:R-:W0:Y:S01]  /*0010*/  S2R R7, SR_CTAID.X ;  /* 0x0000000000077919 */ /* 0x000e220000002500 */
[----:B------:R-:W0:Y:S01]  /*0020*/  LDCU UR4, c[0x0][0x360] ;  /* 0x00006c00ff0477ac */ /* 0x000e220008000800 */
[----:B------:R-:W0:Y:S01]  /*0030*/  S2R R4, SR_TID.X ;  /* 0x0000000000047919 */ /* 0x000e220000002100 */
[----:B------:R-:W1:Y:S01]  /*0040*/  LDCU UR5, c[0x0][0x390] ;  /* 0x00007200ff0577ac */ /* 0x000e620008000800 */
[----:B------:R-:W2:Y:S01]  /*0050*/  LDCU.64 UR6, c[0x0][0x358] ;  /* 0x00006b00ff0677ac */ /* 0x000ea20008000a00 */
[----:B0-----:R-:W-:-:S05]  /*0060*/  IMAD R5, R7, UR4, R4 ;  /* 0x0000000407057c24 */ /* 0x001fca000f8e0204 */
[----:B-1----:R-:W-:-:S13]  /*0070*/  ISETP.GE.AND P0, PT, R5, UR5, PT ;  /* 0x0000000505007c0c */ /* 0x002fda000bf06270 */
[----:B------:R-:W0:Y:S02]  /*0080*/  @!P0 LDC.64 R2, c[0x0][0x380] ;  /* 0x0000e000ff028b82 */ /* 0x000e240000000a00 */
[----:B0-----:R-:W-:-:S06]  /*0090*/  @!P0 IMAD.WIDE R2, R5, 0x4, R2 ;  /* 0x0000000405028825 */ /* 0x001fcc00078e0202 */
[----:B--2---:R-:W2:Y:S01]  /*00a0*/  @!P0 LDG.E R3, desc[UR6][R2.64] ;  /* 0x0000000602038981 */ /* 0x004ea2000c1e1900 */
[----:B------:R-:W0:Y:S01]  /*00b0*/  S2UR UR5, SR_CgaCtaId ;  /* 0x00000000000579c3 */ /* 0x000e220000008800 */
[----:B------:R-:W-:Y:S02]  /*00c0*/  UMOV UR4, 0x400 ;  /* 0x0000040000047882 */ /* 0x000fe40000000000 */
[----:B0-----:R-:W-:-:S06]  /*00d0*/  ULEA UR4, UR5, UR4, 0x18 ;  /* 0x0000000405047291 */ /* 0x001fcc000f8ec0ff */
[----:B------:R-:W-:-:S05]  /*00e0*/  LEA R0, R4, UR4, 0x2 ;  /* 0x0000000404007c11 */ /* 0x000fca000f8e10ff */
[----:B--2---:R0:W-:Y:S01]  /*00f0*/  @!P0 STS [R0], R3 ;  /* 0x0000000300008388 */ /* 0x0041e20000000800 */
[----:B------:R-:W-:Y:S01]  /*0100*/  BAR.SYNC.DEFER_BLOCKING 0x0 ;  /* 0x0000000000007b1d */ /* 0x000fe20000010000 */
[----:B------:R-:W-:-:S13]  /*0110*/  ISETP.GE.U32.AND P0, PT, R7, 0x2, PT ;  /* 0x000000020700780c */ /* 0x000fda0003f06070 */
[----:B0-----:R-:W-:Y:S05]  /*0120*/  @!P0 BRA `(.L_x_0) ;  /* 0x0000000000548947 */ /* 0x001fea0003800000 */
[----:B------:R-:W-:Y:S01]  /*0130*/  BSSY.RECONVERGENT B0, `(.L_x_0) ;  /* 0x0000014000007945 */ /* 0x000fe20003800200 */
[----:B------:R-:W-:Y:S01]  /*0140*/  IMAD.MOV.U32 R2, RZ, RZ, R7 ;  /* 0x000000ffff027224 */ /* 0x000fe200078e0007 */
[----:B------:R-:W0:Y:S06]  /*0150*/  LDCU UR8, c[0x0][0x390] ;  /* 0x00007200ff0877ac */ /* 0x000e2c0008000800 */
.L_x_2:
[----:B------:R-:W-:Y:S02]  /*0160*/  SHF.R.U32.HI R9, RZ, 0x1, R2 ;  /* 0x00000001ff097819 */ /* 0x000fe40000011602 */
[----:B------:R-:W-:-:S03]  /*0170*/  ISETP.GT.U32.AND P1, PT, R2, 0x3, PT ;  /* 0x000000030200780c */ /* 0x000fc60003f24070 */
[----:B0-----:R-:W-:-:S05]  /*0180*/  IMAD.IADD R3, R5, 0x1, R9 ;  /* 0x0000000105037824 */ /* 0x001fca00078e0209 */
[----:B0-----:R-:W-:-:S04]  /*0190*/  ISETP.GE.U32.AND P0, PT, R3, UR8, PT ;  /* 0x0000000803007c0c */ /* 0x001fc8000bf06070 */
[----:B------:R-:W-:-:S13]  /*01a0*/  ISETP.GE.OR P0, PT, R5, UR8, P0 ;  /* 0x0000000805007c0c */ /* 0x000fda0008706670 */
[----:B------:R-:W-:Y:S05]  /*01b0*/  @P0 BRA `(.L_x_1) ;  /* 0x0000000000240947 */ /* 0x000fea0003800000 */
[----:B------:R-:W-:Y:S05]  /*01c0*/  WARPSYNC.ALL ;  /* 0x0000000000007948 */ /* 0x000fea0003800000 */
[----:B------:R-:W-:Y:S01]  /*01d0*/  BAR.SYNC.DEFER_BLOCKING 0x0 ;  /* 0x0000000000007b1d */ /* 0x000fe20000010000 */
[----:B------:R-:W-:-:S13]  /*01e0*/  ISETP.GE.U32.AND P0, PT, R4, R9, PT ;  /* 0x000000090400720c */ /* 0x000fda0003f06070 */
[----:B------:R-:W-:-:S06]  /*01f0*/  @!P0 IMAD R2, R9, 0x4, R0 ;  /* 0x0000000409028824 */ /* 0x000fcc00078e0200 */
[----:B------:R-:W-:Y:S04]  /*0200*/  @!P0 LDS R2, [R2] ;  /* 0x0000000002028984 */ /* 0x000fe80000000800 */
[----:B------:R-:W0:Y:S02]  /*0210*/  @!P0 LDS R3, [R0] ;  /* 0x0000000000038984 */ /* 0x000e240000000800 */
[----:B0-----:R-:W-:-:S05]  /*0220*/  @!P0 IMAD.IADD R3, R2, 0x1, R3 ;  /* 0x0000000102038824 */ /* 0x001fca00078e0203 */
[----:B------:R0:W-:Y:S01]  /*0230*/  @!P0 STS [R0], R3 ;  /* 0x0000000300008388 */ /* 0x0001e20000000800 */
[----:B------:R-:W-:Y:S06]  /*0240*/  BAR.SYNC.DEFER_BLOCKING 0x0 ;  /* 0x0000000000007b1d */ /* 0x000fec0000010000 */
.L_x_1:
[----:B------:R-:W-:Y:S01]  /*0250*/  IMAD.MOV.U32 R2, RZ, RZ, R9 ;  /* 0x000000ffff027224 */ /* 0x000fe200078e0009 */
[----:B------:R-:W-:Y:S06]  /*0260*/  @P1 BRA `(.L_x_2) ;  /* 0xfffffffc00bc1947 */ /* 0x000fec000383ffff */
[----:B------:R-:W-:Y:S05]  /*0270*/  BSYNC.RECONVERGENT B0 ;  /* 0x0000000000007941 */ /* 0x000fea0003800200 */
.L_x_0:
[----:B------:R-:W-:-:S13]  /*0280*/  ISETP.NE.AND P0, PT, R4, RZ, PT ;  /* 0x000000ff0400720c */ /* 0x000fda0003f05270 */
[----:B------:R-:W-:Y:S05]  /*0290*/  @P0 EXIT ;  /* 0x000000000000094d */ /* 0x000fea0003800000 */
[----:B------:R-:W1:Y:S01]  /*02a0*/  S2UR UR5, SR_CgaCtaId ;  /* 0x00000000000579c3 */ /* 0x000e620000008800 */
[----:B------:R-:W-:-:S07]  /*02b0*/  UMOV UR4, 0x400 ;  /* 0x0000040000047882 */ /* 0x000fce0000000000 */
[----:B0-----:R-:W0:Y:S01]  /*02c0*/  LDC.64 R2, c[0x0][0x388] ;  /* 0x0000e200ff027b82 */ /* 0x001e220000000a00 */
[----:B-1----:R-:W-:Y:S01]  /*02d0*/  ULEA UR4, UR5, UR4, 0x18 ;  /* 0x0000000405047291 */ /* 0x002fe2000f8ec0ff */
[----:B0-----:R-:W-:-:S08]  /*02e0*/  IMAD.WIDE.U32 R2, R7, 0x4, R2 ;  /* 0x0000000407027825 */ /* 0x001fd000078e0002 */
[----:B------:R-:W0:Y:S04]  /*02f0*/  LDS R5, [UR4] ;  /* 0x00000004ff057984 */ /* 0x000e280008000800 */
[----:B0-----:R-:W-:Y:S01]  /*0300*/  STG.E desc[UR6][R2.64], R5 ;  /* 0x0000000502007986 */ /* 0x001fe2000c101906 */
[----:B------:R-:W-:Y:S05]  /*0310*/  EXIT ;  /* 0x000000000000794d */ /* 0x000fea0003800000 */
.L_x_3:
[----:B------:R-:W-:-:S00]  /*0320*/  BRA `(.L_x_3) ;  /* 0xfffffffc00fc7947 */ /* 0x000fc0000383ffff */
[----:B------:R-:W-:-:S00]  /*0330*/  NOP ;  /* 0x0000000000007918 */ /* 0x000fc00000000000 */
        /* <DEDUP_REMOVED lines=12> */
.L_x_5:


//--------------------- .text._Z10dotProductPiS_S_i --------------------------
	.section	.text._Z10dotProductPiS_S_i,"ax",@progbits
	.align	128
        .global         _Z10dotProductPiS_S_i
        .type           _Z10dotProductPiS_S_i,@function
        .size           _Z10dotProductPiS_S_i,(.L_x_6 - _Z10dotProductPiS_S_i)
        .other          _Z10dotProductPiS_S_i,@"STO_CUDA_ENTRY STV_DEFAULT"
_Z10dotProductPiS_S_i:
.text._Z10dotProductPiS_S_i:
[----:B------:R-:W-:Y:S01]  /*0000*/  LDC R1, c[0x0][0x37c] ;  /* 0x0000df00ff017b82 */ /* 0x000fe20000000800 */
[----:B------:R-:W0:Y:S07]  /*0010*/  S2R R9, SR_TID.X ;  /* 0x0000000000097919 */ /* 0x000e2e0000002100 */
[----:B------:R-:W1:Y:S01]  /*0020*/  LDC.64 R2, c[0x0][0x380] ;  /* 0x0000e000ff027b82 */ /* 0x000e620000000a00 */
[----:B------:R-:W0:Y:S01]  /*0030*/  LDCU UR6, c[0x0][0x360] ;  /* 0x00006c00ff0677ac */ /* 0x000e220008000800 */
[----:B------:R-:W0:Y:S01]  /*0040*/  S2R R0, SR_CTAID.X ;  /* 0x0000000000007919 */ /* 0x000e220000002500 */
[----:B------:R-:W2:Y:S05]  /*0050*/  LDCU.64 UR4, c[0x0][0x358] ;  /* 0x00006b00ff0477ac */ /* 0x000eaa0008000a00 */
[----:B------:R-:W3:Y:S08]  /*0060*/  LDC.64 R4, c[0x0][0x388] ;  /* 0x0000e200ff047b82 */ /* 0x000ef00000000a00 */
[----:B------:R-:W4:Y:S01]  /*0070*/  LDC.64 R6, c[0x0][0x390] ;  /* 0x0000e400ff067b82 */ /* 0x000f220000000a00 */
[----:B0-----:R-:W-:-:S04]  /*0080*/  IMAD R9, R0, UR6, R9 ;  /* 0x0000000600097c24 */ /* 0x001fc8000f8e0209 */
[----:B-1----:R-:W-:-:S04]  /*0090*/  IMAD.WIDE R2, R9, 0x4, R2 ;  /* 0x0000000409027825 */ /* 0x002fc800078e0202 */
[C---:B---3--:R-:W-:Y:S02]  /*00a0*/  IMAD.WIDE R4, R9.reuse, 0x4, R4 ;  /* 0x0000000409047825 */ /* 0x048fe400078e0204 */
[----:B--2---:R-:W2:Y:S04]  /*00b0*/  LDG.E R2, desc[UR4][R2.64] ;  /* 0x0000000402027981 */ /* 0x004ea8000c1e1900 */
[----:B------:R-:W2:Y:S01]  /*00c0*/  LDG.E R5, desc[UR4][R4.64] ;  /* 0x0000000404057981 */ /* 0x000ea2000c1e1900 */
[----:B----4-:R-:W-:-:S04]  /*00d0*/  IMAD.WIDE R6, R9, 0x4, R6 ;  /* 0x0000000409067825 */ /* 0x010fc800078e0206 */
[----:B--2---:R-:W-:-:S05]  /*00e0*/  IMAD R9, R2, R5, RZ ;  /* 0x0000000502097224 */ /* 0x004fca00078e02ff */
[----:B------:R-:W-:Y:S01]  /*00f0*/  STG.E desc[UR4][R6.64], R9 ;  /* 0x0000000906007986 */ /* 0x000fe2000c101904 */
[----:B------:R-:W-:Y:S05]  /*0100*/  EXIT ;  /* 0x000000000000794d */ /* 0x000fea0003800000 */
.L_x_4:
        /* <DEDUP_REMOVED lines=15> */
.L_x_6:


//--------------------- .nv.shared._Z10dotProdSumPiS_i --------------------------
	.section	.nv.shared._Z10dotProdSumPiS_i,"aw",@nobits
	.sectionflags	@""
	.align	4
.nv.shared._Z10dotProdSumPiS_i:
	.zero		5120


//--------------------- .nv.shared.reserved.0     --------------------------
	.section	.nv.shared.reserved.0,"aw",@nobits
	.weak		__nv_reservedSMEM_offset_0_alias
	.size		__nv_reservedSMEM_offset_0_alias, 0, 64
	.other		__nv_reservedSMEM_offset_0_alias,@"STO_CUDA_RESERVED_SHARED STV_DEFAULT"
__nv_reservedSMEM_offset_0_alias:
	.zero		0
	.zero		64


//--------------------- .nv.constant0._Z10dotProdSumPiS_i --------------------------
	.section	.nv.constant0._Z10dotProdSumPiS_i,"a",@progbits
	.sectionflags	@""
	.align	4
.nv.constant0._Z10dotProdSumPiS_i:
	.zero		916


//--------------------- .nv.constant0._Z10dotProductPiS_S_i --------------------------
	.section	.nv.constant0._Z10dotProductPiS_S_i,"a",@progbits
	.sectionflags	@""
	.align	4
.nv.constant0._Z10dotProductPiS_S_i:
	.zero		924


//--------------------- SYMBOLS --------------------------

	.type		.nv.reservedSmem.offset0,@object
	.size		.nv.reservedSmem.offset0,0x4
	.type		.nv.reservedSmem.cap,@object
	.size		.nv.reservedSmem.cap,0x4
